//
// Generated by NVIDIA NVVM Compiler
//
// Compiler Build ID: CL-36424714
// Cuda compilation tools, release 13.0, V13.0.88
// Based on NVVM 20.0.0
//

.version 9.0
.target sm_100
.address_size 64

	// .globl	_ZN3cub18CUB_300001_SM_10006detail11EmptyKernelIvEEvv
.global .align 1 .b8 _ZN40_INTERNAL_0d218d7c_4_k_cu_a00cf5cb_479634cuda3std3__45__cpo5beginE[1];
.global .align 1 .b8 _ZN40_INTERNAL_0d218d7c_4_k_cu_a00cf5cb_479634cuda3std3__45__cpo3endE[1];
.global .align 1 .b8 _ZN40_INTERNAL_0d218d7c_4_k_cu_a00cf5cb_479634cuda3std3__45__cpo6cbeginE[1];
.global .align 1 .b8 _ZN40_INTERNAL_0d218d7c_4_k_cu_a00cf5cb_479634cuda3std3__45__cpo4cendE[1];
.global .align 1 .b8 _ZN40_INTERNAL_0d218d7c_4_k_cu_a00cf5cb_479634cuda3std3__45__cpo6rbeginE[1];
.global .align 1 .b8 _ZN40_INTERNAL_0d218d7c_4_k_cu_a00cf5cb_479634cuda3std3__45__cpo4rendE[1];
.global .align 1 .b8 _ZN40_INTERNAL_0d218d7c_4_k_cu_a00cf5cb_479634cuda3std3__45__cpo7crbeginE[1];
.global .align 1 .b8 _ZN40_INTERNAL_0d218d7c_4_k_cu_a00cf5cb_479634cuda3std3__45__cpo5crendE[1];
.global .align 1 .b8 _ZN40_INTERNAL_0d218d7c_4_k_cu_a00cf5cb_479634cuda3std3__442_GLOBAL__N__0d218d7c_4_k_cu_a00cf5cb_479636ignoreE[1];
.global .align 1 .b8 _ZN40_INTERNAL_0d218d7c_4_k_cu_a00cf5cb_479634cuda3std3__419piecewise_constructE[1];
.global .align 1 .b8 _ZN40_INTERNAL_0d218d7c_4_k_cu_a00cf5cb_479634cuda3std3__48in_placeE[1];
.global .align 1 .b8 _ZN40_INTERNAL_0d218d7c_4_k_cu_a00cf5cb_479634cuda3std3__420unreachable_sentinelE[1];
.global .align 1 .b8 _ZN40_INTERNAL_0d218d7c_4_k_cu_a00cf5cb_479634cuda3std3__47nulloptE[1];
.global .align 1 .b8 _ZN40_INTERNAL_0d218d7c_4_k_cu_a00cf5cb_479634cuda3std3__48unexpectE[1];
.global .align 1 .b8 _ZN40_INTERNAL_0d218d7c_4_k_cu_a00cf5cb_479634cuda3std6ranges3__45__cpo4swapE[1];
.global .align 1 .b8 _ZN40_INTERNAL_0d218d7c_4_k_cu_a00cf5cb_479634cuda3std6ranges3__45__cpo9iter_moveE[1];
.global .align 1 .b8 _ZN40_INTERNAL_0d218d7c_4_k_cu_a00cf5cb_479634cuda3std6ranges3__45__cpo5beginE[1];
.global .align 1 .b8 _ZN40_INTERNAL_0d218d7c_4_k_cu_a00cf5cb_479634cuda3std6ranges3__45__cpo3endE[1];
.global .align 1 .b8 _ZN40_INTERNAL_0d218d7c_4_k_cu_a00cf5cb_479634cuda3std6ranges3__45__cpo6cbeginE[1];
.global .align 1 .b8 _ZN40_INTERNAL_0d218d7c_4_k_cu_a00cf5cb_479634cuda3std6ranges3__45__cpo4cendE[1];
.global .align 1 .b8 _ZN40_INTERNAL_0d218d7c_4_k_cu_a00cf5cb_479634cuda3std6ranges3__45__cpo7advanceE[1];
.global .align 1 .b8 _ZN40_INTERNAL_0d218d7c_4_k_cu_a00cf5cb_479634cuda3std6ranges3__45__cpo9iter_swapE[1];
.global .align 1 .b8 _ZN40_INTERNAL_0d218d7c_4_k_cu_a00cf5cb_479634cuda3std6ranges3__45__cpo4nextE[1];
.global .align 1 .b8 _ZN40_INTERNAL_0d218d7c_4_k_cu_a00cf5cb_479634cuda3std6ranges3__45__cpo4prevE[1];
.global .align 1 .b8 _ZN40_INTERNAL_0d218d7c_4_k_cu_a00cf5cb_479634cuda3std6ranges3__45__cpo4dataE[1];
.global .align 1 .b8 _ZN40_INTERNAL_0d218d7c_4_k_cu_a00cf5cb_479634cuda3std6ranges3__45__cpo5cdataE[1];
.global .align 1 .b8 _ZN40_INTERNAL_0d218d7c_4_k_cu_a00cf5cb_479634cuda3std6ranges3__45__cpo4sizeE[1];
.global .align 1 .b8 _ZN40_INTERNAL_0d218d7c_4_k_cu_a00cf5cb_479634cuda3std6ranges3__45__cpo5ssizeE[1];
.global .align 1 .b8 _ZN40_INTERNAL_0d218d7c_4_k_cu_a00cf5cb_479634cuda3std6ranges3__45__cpo8distanceE[1];
.global .align 1 .b8 _ZN40_INTERNAL_0d218d7c_4_k_cu_a00cf5cb_479636thrust24THRUST_300001_SM_1000_NS8cuda_cub3parE[1];
.global .align 1 .b8 _ZN40_INTERNAL_0d218d7c_4_k_cu_a00cf5cb_479636thrust24THRUST_300001_SM_1000_NS8cuda_cub10par_nosyncE[1];
.global .align 1 .b8 _ZN40_INTERNAL_0d218d7c_4_k_cu_a00cf5cb_479636thrust24THRUST_300001_SM_1000_NS6system6detail10sequential3seqE[1];
.global .align 1 .b8 _ZN40_INTERNAL_0d218d7c_4_k_cu_a00cf5cb_479636thrust24THRUST_300001_SM_1000_NS12placeholders2_1E[1];
.global .align 1 .b8 _ZN40_INTERNAL_0d218d7c_4_k_cu_a00cf5cb_479636thrust24THRUST_300001_SM_1000_NS12placeholders2_2E[1];
.global .align 1 .b8 _ZN40_INTERNAL_0d218d7c_4_k_cu_a00cf5cb_479636thrust24THRUST_300001_SM_1000_NS12placeholders2_3E[1];
.global .align 1 .b8 _ZN40_INTERNAL_0d218d7c_4_k_cu_a00cf5cb_479636thrust24THRUST_300001_SM_1000_NS12placeholders2_4E[1];
.global .align 1 .b8 _ZN40_INTERNAL_0d218d7c_4_k_cu_a00cf5cb_479636thrust24THRUST_300001_SM_1000_NS12placeholders2_5E[1];
.global .align 1 .b8 _ZN40_INTERNAL_0d218d7c_4_k_cu_a00cf5cb_479636thrust24THRUST_300001_SM_1000_NS12placeholders2_6E[1];
.global .align 1 .b8 _ZN40_INTERNAL_0d218d7c_4_k_cu_a00cf5cb_479636thrust24THRUST_300001_SM_1000_NS12placeholders2_7E[1];
.global .align 1 .b8 _ZN40_INTERNAL_0d218d7c_4_k_cu_a00cf5cb_479636thrust24THRUST_300001_SM_1000_NS12placeholders2_8E[1];
.global .align 1 .b8 _ZN40_INTERNAL_0d218d7c_4_k_cu_a00cf5cb_479636thrust24THRUST_300001_SM_1000_NS12placeholders2_9E[1];
.global .align 1 .b8 _ZN40_INTERNAL_0d218d7c_4_k_cu_a00cf5cb_479636thrust24THRUST_300001_SM_1000_NS12placeholders3_10E[1];
.global .align 1 .b8 _ZN40_INTERNAL_0d218d7c_4_k_cu_a00cf5cb_479636thrust24THRUST_300001_SM_1000_NS3seqE[1];

.visible .entry _ZN3cub18CUB_300001_SM_10006detail11EmptyKernelIvEEvv()
{


	ret;

}


// ===== COMPILED SASS (sm_100) =====

	.target	sm_100

	.elftype	@"ET_EXEC"


//--------------------- .note.nv.tkinfo           --------------------------
	.section	.note.nv.tkinfo,"",@"SHT_NOTE"
	.sectionflags	@"SHF_NOTE_NV_TKINFO"
	.tkinfo
        /*0018*/ 	.word	0x00000002
        /*0030*/ 	.string	""
        /*0030*/ 	.string	"ptxas"
        /*0030*/ 	.string	"Cuda compilation tools, release 13.0, V13.0.88"
        /*0030*/ 	.string	"Build cuda_13.0.r13.0/compiler.36424714_0"
        /*0030*/ 	.string	"-arch sm_100 -m 64 "



//--------------------- .note.nv.cuinfo           --------------------------
	.section	.note.nv.cuinfo,"",@"SHT_NOTE"
	.sectionflags	@"SHF_NOTE_NV_CUINFO"
        /*0018*/ 	.short	0x0002
        /*001a*/ 	.short	0x0064
        /*001c*/ 	.short	0x0082
	.zero		2


//--------------------- .nv.info                  --------------------------
	.section	.nv.info,"",@"SHT_CUDA_INFO"
	.align	4


	//----- nvinfo : EIATTR_REGCOUNT
	.align		4
        /*0000*/ 	.byte	0x04, 0x2f
        /*0002*/ 	.short	(.L_44 - .L_43)
	.align		4
.L_43:
        /*0004*/ 	.word	index@(_ZN3cub18CUB_300001_SM_10006detail11EmptyKernelIvEEvv)
        /*0008*/ 	.word	0x00000004


	//----- nvinfo : EIATTR_FRAME_SIZE
	.align		4
.L_44:
        /*000c*/ 	.byte	0x04, 0x11
        /*000e*/ 	.short	(.L_46 - .L_45)
	.align		4
.L_45:
        /*0010*/ 	.word	index@(_ZN3cub18CUB_300001_SM_10006detail11EmptyKernelIvEEvv)
        /*0014*/ 	.word	0x00000000


	//----- nvinfo : EIATTR_MIN_STACK_SIZE
	.align		4
.L_46:
        /*0018*/ 	.byte	0x04, 0x12
        /*001a*/ 	.short	(.L_48 - .L_47)
	.align		4
.L_47:
        /*001c*/ 	.word	index@(_ZN3cub18CUB_300001_SM_10006detail11EmptyKernelIvEEvv)
        /*0020*/ 	.word	0x00000000
.L_48:


//--------------------- .nv.compat                --------------------------
	.section	.nv.compat,"",@"SHT_CUDA_COMPAT_INFO"
	.align	4
        /*0000*/ 	.byte	0x02, 0x09, 0x00, 0x00, 0x02, 0x02, 0x01, 0x00, 0x02, 0x05, 0x05, 0x00, 0x03, 0x07, 0x01, 0x01
        /*0010*/ 	.byte	0x02, 0x03, 0x00, 0x00, 0x02, 0x06, 0x01, 0x00, 0x04, 0x0b, 0x08, 0x00, 0x09, 0x00, 0x00, 0x00
        /*0020*/ 	.byte	0x00, 0x00, 0x00, 0x00


//--------------------- .nv.info._ZN3cub18CUB_300001_SM_10006detail11EmptyKernelIvEEvv --------------------------
	.section	.nv.info._ZN3cub18CUB_300001_SM_10006detail11EmptyKernelIvEEvv,"",@"SHT_CUDA_INFO"
	.sectionflags	@""
	.align	4


	//----- nvinfo : EIATTR_CUDA_API_VERSION
	.align		4
        /*0000*/ 	.byte	0x04, 0x37
        /*0002*/ 	.short	(.L_50 - .L_49)
.L_49:
        /*0004*/ 	.word	0x00000082


	//----- nvinfo : EIATTR_SPARSE_MMA_MASK
	.align		4
.L_50:
        /*0008*/ 	.byte	0x03, 0x50
        /*000a*/ 	.short	0x0000


	//----- nvinfo : EIATTR_MAXREG_COUNT
	.align		4
        /*000c*/ 	.byte	0x03, 0x1b
        /*000e*/ 	.short	0x00ff


	//----- nvinfo : EIATTR_MERCURY_ISA_VERSION
	.align		4
        /*0010*/ 	.byte	0x03, 0x5f
        /*0012*/ 	.short	0x0101


	//----- nvinfo : EIATTR_VRC_CTA_INIT_COUNT
	.align		4
        /*0014*/ 	.byte	0x02, 0x4a
	.zero		1
	.zero		1


	//----- nvinfo : EIATTR_EXIT_INSTR_OFFSETS
	.align		4
        /*0018*/ 	.byte	0x04, 0x1c
        /*001a*/ 	.short	(.L_52 - .L_51)


	//   ....[0]....
.L_51:
        /*001c*/ 	.word	0x00000010


	//----- nvinfo : EIATTR_SW_WAR
	.align		4
.L_52:
        /*0020*/ 	.byte	0x04, 0x36
        /*0022*/ 	.short	(.L_54 - .L_53)
.L_53:
        /*0024*/ 	.word	0x00000008
.L_54:


//--------------------- .nv.callgraph             --------------------------
	.section	.nv.callgraph,"",@"SHT_CUDA_CALLGRAPH"
	.align	4
	.sectionentsize	8
	.align		4
        /*0000*/ 	.word	0x00000000
	.align		4
        /*0004*/ 	.word	0xffffffff
	.align		4
        /*0008*/ 	.word	0x00000000
	.align		4
        /*000c*/ 	.word	0xfffffffe
	.align		4
        /*0010*/ 	.word	0x00000000
	.align		4
        /*0014*/ 	.word	0xfffffffd
	.align		4
        /*0018*/ 	.word	0x00000000
	.align		4
        /*001c*/ 	.word	0xfffffffc


//--------------------- .nv.constant4             --------------------------
	.section	.nv.constant4,"a",@progbits
	.align	8
	.align		8
.nv.constant4:
        /*0000*/ 	.dword	_ZN40_INTERNAL_0d218d7c_4_k_cu_a00cf5cb_483114cuda3std3__45__cpo5beginE
	.align		8
        /*0008*/ 	.dword	_ZN40_INTERNAL_0d218d7c_4_k_cu_a00cf5cb_483114cuda3std3__45__cpo3endE
	.align		8
        /*0010*/ 	.dword	_ZN40_INTERNAL_0d218d7c_4_k_cu_a00cf5cb_483114cuda3std3__45__cpo6cbeginE
	.align		8
        /*0018*/ 	.dword	_ZN40_INTERNAL_0d218d7c_4_k_cu_a00cf5cb_483114cuda3std3__45__cpo4cendE
	.align		8
        /*0020*/ 	.dword	_ZN40_INTERNAL_0d218d7c_4_k_cu_a00cf5cb_483114cuda3std3__45__cpo6rbeginE
	.align		8
        /*0028*/ 	.dword	_ZN40_INTERNAL_0d218d7c_4_k_cu_a00cf5cb_483114cuda3std3__45__cpo4rendE
	.align		8
        /*0030*/ 	.dword	_ZN40_INTERNAL_0d218d7c_4_k_cu_a00cf5cb_483114cuda3std3__45__cpo7crbeginE
	.align		8
        /*0038*/ 	.dword	_ZN40_INTERNAL_0d218d7c_4_k_cu_a00cf5cb_483114cuda3std3__45__cpo5crendE
	.align		8
        /*0040*/ 	.dword	_ZN40_INTERNAL_0d218d7c_4_k_cu_a00cf5cb_483114cuda3std3__442_GLOBAL__N__0d218d7c_4_k_cu_a00cf5cb_483116ignoreE
	.align		8
        /*0048*/ 	.dword	_ZN40_INTERNAL_0d218d7c_4_k_cu_a00cf5cb_483114cuda3std3__419piecewise_constructE
	.align		8
        /*0050*/ 	.dword	_ZN40_INTERNAL_0d218d7c_4_k_cu_a00cf5cb_483114cuda3std3__48in_placeE
	.align		8
        /*0058*/ 	.dword	_ZN40_INTERNAL_0d218d7c_4_k_cu_a00cf5cb_483114cuda3std3__420unreachable_sentinelE
	.align		8
        /*0060*/ 	.dword	_ZN40_INTERNAL_0d218d7c_4_k_cu_a00cf5cb_483114cuda3std3__47nulloptE
	.align		8
        /*0068*/ 	.dword	_ZN40_INTERNAL_0d218d7c_4_k_cu_a00cf5cb_483114cuda3std3__48unexpectE
	.align		8
        /*0070*/ 	.dword	_ZN40_INTERNAL_0d218d7c_4_k_cu_a00cf5cb_483114cuda3std6ranges3__45__cpo4swapE
	.align		8
        /*0078*/ 	.dword	_ZN40_INTERNAL_0d218d7c_4_k_cu_a00cf5cb_483114cuda3std6ranges3__45__cpo9iter_moveE
	.align		8
        /*0080*/ 	.dword	_ZN40_INTERNAL_0d218d7c_4_k_cu_a00cf5cb_483114cuda3std6ranges3__45__cpo5beginE
	.align		8
        /*0088*/ 	.dword	_ZN40_INTERNAL_0d218d7c_4_k_cu_a00cf5cb_483114cuda3std6ranges3__45__cpo3endE
	.align		8
        /*0090*/ 	.dword	_ZN40_INTERNAL_0d218d7c_4_k_cu_a00cf5cb_483114cuda3std6ranges3__45__cpo6cbeginE
	.align		8
        /*0098*/ 	.dword	_ZN40_INTERNAL_0d218d7c_4_k_cu_a00cf5cb_483114cuda3std6ranges3__45__cpo4cendE
	.align		8
        /*00a0*/ 	.dword	_ZN40_INTERNAL_0d218d7c_4_k_cu_a00cf5cb_483114cuda3std6ranges3__45__cpo7advanceE
	.align		8
        /*00a8*/ 	.dword	_ZN40_INTERNAL_0d218d7c_4_k_cu_a00cf5cb_483114cuda3std6ranges3__45__cpo9iter_swapE
	.align		8
        /*00b0*/ 	.dword	_ZN40_INTERNAL_0d218d7c_4_k_cu_a00cf5cb_483114cuda3std6ranges3__45__cpo4nextE
	.align		8
        /*00b8*/ 	.dword	_ZN40_INTERNAL_0d218d7c_4_k_cu_a00cf5cb_483114cuda3std6ranges3__45__cpo4prevE
	.align		8
        /*00c0*/ 	.dword	_ZN40_INTERNAL_0d218d7c_4_k_cu_a00cf5cb_483114cuda3std6ranges3__45__cpo4dataE
	.align		8
        /*00c8*/ 	.dword	_ZN40_INTERNAL_0d218d7c_4_k_cu_a00cf5cb_483114cuda3std6ranges3__45__cpo5cdataE
	.align		8
        /*00d0*/ 	.dword	_ZN40_INTERNAL_0d218d7c_4_k_cu_a00cf5cb_483114cuda3std6ranges3__45__cpo4sizeE
	.align		8
        /*00d8*/ 	.dword	_ZN40_INTERNAL_0d218d7c_4_k_cu_a00cf5cb_483114cuda3std6ranges3__45__cpo5ssizeE
	.align		8
        /*00e0*/ 	.dword	_ZN40_INTERNAL_0d218d7c_4_k_cu_a00cf5cb_483114cuda3std6ranges3__45__cpo8distanceE
	.align		8
        /*00e8*/ 	.dword	_ZN40_INTERNAL_0d218d7c_4_k_cu_a00cf5cb_483116thrust24THRUST_300001_SM_1000_NS8cuda_cub3parE
	.align		8
        /*00f0*/ 	.dword	_ZN40_INTERNAL_0d218d7c_4_k_cu_a00cf5cb_483116thrust24THRUST_300001_SM_1000_NS8cuda_cub10par_nosyncE
	.align		8
        /*00f8*/ 	.dword	_ZN40_INTERNAL_0d218d7c_4_k_cu_a00cf5cb_483116thrust24THRUST_300001_SM_1000_NS6system6detail10sequential3seqE
	.align		8
        /*0100*/ 	.dword	_ZN40_INTERNAL_0d218d7c_4_k_cu_a00cf5cb_483116thrust24THRUST_300001_SM_1000_NS12placeholders2_1E
	.align		8
        /*0108*/ 	.dword	_ZN40_INTERNAL_0d218d7c_4_k_cu_a00cf5cb_483116thrust24THRUST_300001_SM_1000_NS12placeholders2_2E
	.align		8
        /*0110*/ 	.dword	_ZN40_INTERNAL_0d218d7c_4_k_cu_a00cf5cb_483116thrust24THRUST_300001_SM_1000_NS12placeholders2_3E
	.align		8
        /*0118*/ 	.dword	_ZN40_INTERNAL_0d218d7c_4_k_cu_a00cf5cb_483116thrust24THRUST_300001_SM_1000_NS12placeholders2_4E
	.align		8
        /*0120*/ 	.dword	_ZN40_INTERNAL_0d218d7c_4_k_cu_a00cf5cb_483116thrust24THRUST_300001_SM_1000_NS12placeholders2_5E
	.align		8
        /*0128*/ 	.dword	_ZN40_INTERNAL_0d218d7c_4_k_cu_a00cf5cb_483116thrust24THRUST_300001_SM_1000_NS12placeholders2_6E
	.align		8
        /*0130*/ 	.dword	_ZN40_INTERNAL_0d218d7c_4_k_cu_a00cf5cb_483116thrust24THRUST_300001_SM_1000_NS12placeholders2_7E
	.align		8
        /*0138*/ 	.dword	_ZN40_INTERNAL_0d218d7c_4_k_cu_a00cf5cb_483116thrust24THRUST_300001_SM_1000_NS12placeholders2_8E
	.align		8
        /*0140*/ 	.dword	_ZN40_INTERNAL_0d218d7c_4_k_cu_a00cf5cb_483116thrust24THRUST_300001_SM_1000_NS12placeholders2_9E
	.align		8
        /*0148*/ 	.dword	_ZN40_INTERNAL_0d218d7c_4_k_cu_a00cf5cb_483116thrust24THRUST_300001_SM_1000_NS12placeholders3_10E
	.align		8
        /*0150*/ 	.dword	_ZN40_INTERNAL_0d218d7c_4_k_cu_a00cf5cb_483116thrust24THRUST_300001_SM_1000_NS3seqE


//--------------------- .text._ZN3cub18CUB_300001_SM_10006detail11EmptyKernelIvEEvv --------------------------
	.section	.text._ZN3cub18CUB_300001_SM_10006detail11EmptyKernelIvEEvv,"ax",@progbits
	.align	128
        .global         _ZN3cub18CUB_300001_SM_10006detail11EmptyKernelIvEEvv
        .type           _ZN3cub18CUB_300001_SM_10006detail11EmptyKernelIvEEvv,@function
        .size           _ZN3cub18CUB_300001_SM_10006detail11EmptyKernelIvEEvv,(.L_x_1 - _ZN3cub18CUB_300001_SM_10006detail11EmptyKernelIvEEvv)
        .other          _ZN3cub18CUB_300001_SM_10006detail11EmptyKernelIvEEvv,@"STO_CUDA_ENTRY STV_DEFAULT"
_ZN3cub18CUB_300001_SM_10006detail11EmptyKernelIvEEvv:
.text._ZN3cub18CUB_300001_SM_10006detail11EmptyKernelIvEEvv:
[----:B------:R-:W-:Y:S01]  /*0000*/  LDC R1, c[0x0][0x37c] ;  /* 0x0000df00ff017b82 */ /* 0x000fe20000000800 */
[----:B------:R-:W-:Y:S05]  /*0010*/  EXIT ;  /* 0x000000000000794d */ /* 0x000fea0003800000 */
.L_x_0:
[----:B------:R-:W-:-:S00]  /*0020*/  BRA `(.L_x_0) ;  /* 0xfffffffc00fc7947 */ /* 0x000fc0000383ffff */
[----:B------:R-:W-:-:S00]  /*0030*/  NOP ;  /* 0x0000000000007918 */ /* 0x000fc00000000000 */
        /* <DEDUP_REMOVED lines=12> */
.L_x_1:


//--------------------- .nv.shared.reserved.0     --------------------------
	.section	.nv.shared.reserved.0,"aw",@nobits
	.weak		__nv_reservedSMEM_offset_0_alias
	.size		__nv_reservedSMEM_offset_0_alias, 0, 64
	.other		__nv_reservedSMEM_offset_0_alias,@"STO_CUDA_RESERVED_SHARED STV_DEFAULT"
__nv_reservedSMEM_offset_0_alias:
	.zero		0
	.zero		64


//--------------------- .nv.global                --------------------------
	.section	.nv.global,"aw",@nobits
.nv.global:
	.type		_ZN40_INTERNAL_0d218d7c_4_k_cu_a00cf5cb_483116thrust24THRUST_300001_SM_1000_NS3seqE,@object
	.size		_ZN40_INTERNAL_0d218d7c_4_k_cu_a00cf5cb_483116thrust24THRUST_300001_SM_1000_NS3seqE,(_ZN40_INTERNAL_0d218d7c_4_k_cu_a00cf5cb_483114cuda3std3__48in_placeE - _ZN40_INTERNAL_0d218d7c_4_k_cu_a00cf5cb_483116thrust24THRUST_300001_SM_1000_NS3seqE)
_ZN40_INTERNAL_0d218d7c_4_k_cu_a00cf5cb_483116thrust24THRUST_300001_SM_1000_NS3seqE:
	.zero		1
	.type		_ZN40_INTERNAL_0d218d7c_4_k_cu_a00cf5cb_483114cuda3std3__48in_placeE,@object
	.size		_ZN40_INTERNAL_0d218d7c_4_k_cu_a00cf5cb_483114cuda3std3__48in_placeE,(_ZN40_INTERNAL_0d218d7c_4_k_cu_a00cf5cb_483114cuda3std6ranges3__45__cpo4sizeE - _ZN40_INTERNAL_0d218d7c_4_k_cu_a00cf5cb_483114cuda3std3__48in_placeE)
_ZN40_INTERNAL_0d218d7c_4_k_cu_a00cf5cb_483114cuda3std3__48in_placeE:
	.zero		1
	.type		_ZN40_INTERNAL_0d218d7c_4_k_cu_a00cf5cb_483114cuda3std6ranges3__45__cpo4sizeE,@object
	.size		_ZN40_INTERNAL_0d218d7c_4_k_cu_a00cf5cb_483114cuda3std6ranges3__45__cpo4sizeE,(_ZN40_INTERNAL_0d218d7c_4_k_cu_a00cf5cb_483116thrust24THRUST_300001_SM_1000_NS12placeholders2_3E - _ZN40_INTERNAL_0d218d7c_4_k_cu_a00cf5cb_483114cuda3std6ranges3__45__cpo4sizeE)
_ZN40_INTERNAL_0d218d7c_4_k_cu_a00cf5cb_483114cuda3std6ranges3__45__cpo4sizeE:
	.zero		1
	.type		_ZN40_INTERNAL_0d218d7c_4_k_cu_a00cf5cb_483116thrust24THRUST_300001_SM_1000_NS12placeholders2_3E,@object
	.size		_ZN40_INTERNAL_0d218d7c_4_k_cu_a00cf5cb_483116thrust24THRUST_300001_SM_1000_NS12placeholders2_3E,(_ZN40_INTERNAL_0d218d7c_4_k_cu_a00cf5cb_483114cuda3std3__45__cpo6cbeginE - _ZN40_INTERNAL_0d218d7c_4_k_cu_a00cf5cb_483116thrust24THRUST_300001_SM_1000_NS12placeholders2_3E)
_ZN40_INTERNAL_0d218d7c_4_k_cu_a00cf5cb_483116thrust24THRUST_300001_SM_1000_NS12placeholders2_3E:
	.zero		1
	.type		_ZN40_INTERNAL_0d218d7c_4_k_cu_a00cf5cb_483114cuda3std3__45__cpo6cbeginE,@object
	.size		_ZN40_INTERNAL_0d218d7c_4_k_cu_a00cf5cb_483114cuda3std3__45__cpo6cbeginE,(_ZN40_INTERNAL_0d218d7c_4_k_cu_a00cf5cb_483114cuda3std6ranges3__45__cpo6cbeginE - _ZN40_INTERNAL_0d218d7c_4_k_cu_a00cf5cb_483114cuda3std3__45__cpo6cbeginE)
_ZN40_INTERNAL_0d218d7c_4_k_cu_a00cf5cb_483114cuda3std3__45__cpo6cbeginE:
	.zero		1
	.type		_ZN40_INTERNAL_0d218d7c_4_k_cu_a00cf5cb_483114cuda3std6ranges3__45__cpo6cbeginE,@object
	.size		_ZN40_INTERNAL_0d218d7c_4_k_cu_a00cf5cb_483114cuda3std6ranges3__45__cpo6cbeginE,(_ZN40_INTERNAL_0d218d7c_4_k_cu_a00cf5cb_483116thrust24THRUST_300001_SM_1000_NS12placeholders2_7E - _ZN40_INTERNAL_0d218d7c_4_k_cu_a00cf5cb_483114cuda3std6ranges3__45__cpo6cbeginE)
_ZN40_INTERNAL_0d218d7c_4_k_cu_a00cf5cb_483114cuda3std6ranges3__45__cpo6cbeginE:
	.zero		1
	.type		_ZN40_INTERNAL_0d218d7c_4_k_cu_a00cf5cb_483116thrust24THRUST_300001_SM_1000_NS12placeholders2_7E,@object
	.size		_ZN40_INTERNAL_0d218d7c_4_k_cu_a00cf5cb_483116thrust24THRUST_300001_SM_1000_NS12placeholders2_7E,(_ZN40_INTERNAL_0d218d7c_4_k_cu_a00cf5cb_483114cuda3std3__45__cpo7crbeginE - _ZN40_INTERNAL_0d218d7c_4_k_cu_a00cf5cb_483116thrust24THRUST_300001_SM_1000_NS12placeholders2_7E)
_ZN40_INTERNAL_0d218d7c_4_k_cu_a00cf5cb_483116thrust24THRUST_300001_SM_1000_NS12placeholders2_7E:
	.zero		1
	.type		_ZN40_INTERNAL_0d218d7c_4_k_cu_a00cf5cb_483114cuda3std3__45__cpo7crbeginE,@object
	.size		_ZN40_INTERNAL_0d218d7c_4_k_cu_a00cf5cb_483114cuda3std3__45__cpo7crbeginE,(_ZN40_INTERNAL_0d218d7c_4_k_cu_a00cf5cb_483114cuda3std6ranges3__45__cpo4nextE - _ZN40_INTERNAL_0d218d7c_4_k_cu_a00cf5cb_483114cuda3std3__45__cpo7crbeginE)
_ZN40_INTERNAL_0d218d7c_4_k_cu_a00cf5cb_483114cuda3std3__45__cpo7crbeginE:
	.zero		1
	.type		_ZN40_INTERNAL_0d218d7c_4_k_cu_a00cf5cb_483114cuda3std6ranges3__45__cpo4nextE,@object
	.size		_ZN40_INTERNAL_0d218d7c_4_k_cu_a00cf5cb_483114cuda3std6ranges3__45__cpo4nextE,(_ZN40_INTERNAL_0d218d7c_4_k_cu_a00cf5cb_483114cuda3std6ranges3__45__cpo4swapE - _ZN40_INTERNAL_0d218d7c_4_k_cu_a00cf5cb_483114cuda3std6ranges3__45__cpo4nextE)
_ZN40_INTERNAL_0d218d7c_4_k_cu_a00cf5cb_483114cuda3std6ranges3__45__cpo4nextE:
	.zero		1
	.type		_ZN40_INTERNAL_0d218d7c_4_k_cu_a00cf5cb_483114cuda3std6ranges3__45__cpo4swapE,@object
	.size		_ZN40_INTERNAL_0d218d7c_4_k_cu_a00cf5cb_483114cuda3std6ranges3__45__cpo4swapE,(_ZN40_INTERNAL_0d218d7c_4_k_cu_a00cf5cb_483116thrust24THRUST_300001_SM_1000_NS8cuda_cub10par_nosyncE - _ZN40_INTERNAL_0d218d7c_4_k_cu_a00cf5cb_483114cuda3std6ranges3__45__cpo4swapE)
_ZN40_INTERNAL_0d218d7c_4_k_cu_a00cf5cb_483114cuda3std6ranges3__45__cpo4swapE:
	.zero		1
	.type		_ZN40_INTERNAL_0d218d7c_4_k_cu_a00cf5cb_483116thrust24THRUST_300001_SM_1000_NS8cuda_cub10par_nosyncE,@object
	.size		_ZN40_INTERNAL_0d218d7c_4_k_cu_a00cf5cb_483116thrust24THRUST_300001_SM_1000_NS8cuda_cub10par_nosyncE,(_ZN40_INTERNAL_0d218d7c_4_k_cu_a00cf5cb_483116thrust24THRUST_300001_SM_1000_NS12placeholders2_9E - _ZN40_INTERNAL_0d218d7c_4_k_cu_a00cf5cb_483116thrust24THRUST_300001_SM_1000_NS8cuda_cub10par_nosyncE)
_ZN40_INTERNAL_0d218d7c_4_k_cu_a00cf5cb_483116thrust24THRUST_300001_SM_1000_NS8cuda_cub10par_nosyncE:
	.zero		1
	.type		_ZN40_INTERNAL_0d218d7c_4_k_cu_a00cf5cb_483116thrust24THRUST_300001_SM_1000_NS12placeholders2_9E,@object
	.size		_ZN40_INTERNAL_0d218d7c_4_k_cu_a00cf5cb_483116thrust24THRUST_300001_SM_1000_NS12placeholders2_9E,(_ZN40_INTERNAL_0d218d7c_4_k_cu_a00cf5cb_483114cuda3std3__442_GLOBAL__N__0d218d7c_4_k_cu_a00cf5cb_483116ignoreE - _ZN40_INTERNAL_0d218d7c_4_k_cu_a00cf5cb_483116thrust24THRUST_300001_SM_1000_NS12placeholders2_9E)
_ZN40_INTERNAL_0d218d7c_4_k_cu_a00cf5cb_483116thrust24THRUST_300001_SM_1000_NS12placeholders2_9E:
	.zero		1
	.type		_ZN40_INTERNAL_0d218d7c_4_k_cu_a00cf5cb_483114cuda3std3__442_GLOBAL__N__0d218d7c_4_k_cu_a00cf5cb_483116ignoreE,@object
	.size		_ZN40_INTERNAL_0d218d7c_4_k_cu_a00cf5cb_483114cuda3std3__442_GLOBAL__N__0d218d7c_4_k_cu_a00cf5cb_483116ignoreE,(_ZN40_INTERNAL_0d218d7c_4_k_cu_a00cf5cb_483114cuda3std6ranges3__45__cpo4dataE - _ZN40_INTERNAL_0d218d7c_4_k_cu_a00cf5cb_483114cuda3std3__442_GLOBAL__N__0d218d7c_4_k_cu_a00cf5cb_483116ignoreE)
_ZN40_INTERNAL_0d218d7c_4_k_cu_a00cf5cb_483114cuda3std3__442_GLOBAL__N__0d218d7c_4_k_cu_a00cf5cb_483116ignoreE:
	.zero		1
	.type		_ZN40_INTERNAL_0d218d7c_4_k_cu_a00cf5cb_483114cuda3std6ranges3__45__cpo4dataE,@object
	.size		_ZN40_INTERNAL_0d218d7c_4_k_cu_a00cf5cb_483114cuda3std6ranges3__45__cpo4dataE,(_ZN40_INTERNAL_0d218d7c_4_k_cu_a00cf5cb_483116thrust24THRUST_300001_SM_1000_NS12placeholders2_1E - _ZN40_INTERNAL_0d218d7c_4_k_cu_a00cf5cb_483114cuda3std6ranges3__45__cpo4dataE)
_ZN40_INTERNAL_0d218d7c_4_k_cu_a00cf5cb_483114cuda3std6ranges3__45__cpo4dataE:
	.zero		1
	.type		_ZN40_INTERNAL_0d218d7c_4_k_cu_a00cf5cb_483116thrust24THRUST_300001_SM_1000_NS12placeholders2_1E,@object
	.size		_ZN40_INTERNAL_0d218d7c_4_k_cu_a00cf5cb_483116thrust24THRUST_300001_SM_1000_NS12placeholders2_1E,(_ZN40_INTERNAL_0d218d7c_4_k_cu_a00cf5cb_483114cuda3std3__45__cpo5beginE - _ZN40_INTERNAL_0d218d7c_4_k_cu_a00cf5cb_483116thrust24THRUST_300001_SM_1000_NS12placeholders2_1E)
_ZN40_INTERNAL_0d218d7c_4_k_cu_a00cf5cb_483116thrust24THRUST_300001_SM_1000_NS12placeholders2_1E:
	.zero		1
	.type		_ZN40_INTERNAL_0d218d7c_4_k_cu_a00cf5cb_483114cuda3std3__45__cpo5beginE,@object
	.size		_ZN40_INTERNAL_0d218d7c_4_k_cu_a00cf5cb_483114cuda3std3__45__cpo5beginE,(_ZN40_INTERNAL_0d218d7c_4_k_cu_a00cf5cb_483114cuda3std6ranges3__45__cpo5beginE - _ZN40_INTERNAL_0d218d7c_4_k_cu_a00cf5cb_483114cuda3std3__45__cpo5beginE)
_ZN40_INTERNAL_0d218d7c_4_k_cu_a00cf5cb_483114cuda3std3__45__cpo5beginE:
	.zero		1
	.type		_ZN40_INTERNAL_0d218d7c_4_k_cu_a00cf5cb_483114cuda3std6ranges3__45__cpo5beginE,@object
	.size		_ZN40_INTERNAL_0d218d7c_4_k_cu_a00cf5cb_483114cuda3std6ranges3__45__cpo5beginE,(_ZN40_INTERNAL_0d218d7c_4_k_cu_a00cf5cb_483116thrust24THRUST_300001_SM_1000_NS12placeholders2_5E - _ZN40_INTERNAL_0d218d7c_4_k_cu_a00cf5cb_483114cuda3std6ranges3__45__cpo5beginE)
_ZN40_INTERNAL_0d218d7c_4_k_cu_a00cf5cb_483114cuda3std6ranges3__45__cpo5beginE:
	.zero		1
	.type		_ZN40_INTERNAL_0d218d7c_4_k_cu_a00cf5cb_483116thrust24THRUST_300001_SM_1000_NS12placeholders2_5E,@object
	.size		_ZN40_INTERNAL_0d218d7c_4_k_cu_a00cf5cb_483116thrust24THRUST_300001_SM_1000_NS12placeholders2_5E,(_ZN40_INTERNAL_0d218d7c_4_k_cu_a00cf5cb_483114cuda3std3__45__cpo6rbeginE - _ZN40_INTERNAL_0d218d7c_4_k_cu_a00cf5cb_483116thrust24THRUST_300001_SM_1000_NS12placeholders2_5E)
_ZN40_INTERNAL_0d218d7c_4_k_cu_a00cf5cb_483116thrust24THRUST_300001_SM_1000_NS12placeholders2_5E:
	.zero		1
	.type		_ZN40_INTERNAL_0d218d7c_4_k_cu_a00cf5cb_483114cuda3std3__45__cpo6rbeginE,@object
	.size		_ZN40_INTERNAL_0d218d7c_4_k_cu_a00cf5cb_483114cuda3std3__45__cpo6rbeginE,(_ZN40_INTERNAL_0d218d7c_4_k_cu_a00cf5cb_483114cuda3std6ranges3__45__cpo7advanceE - _ZN40_INTERNAL_0d218d7c_4_k_cu_a00cf5cb_483114cuda3std3__45__cpo6rbeginE)
_ZN40_INTERNAL_0d218d7c_4_k_cu_a00cf5cb_483114cuda3std3__45__cpo6rbeginE:
	.zero		1
	.type		_ZN40_INTERNAL_0d218d7c_4_k_cu_a00cf5cb_483114cuda3std6ranges3__45__cpo7advanceE,@object
	.size		_ZN40_INTERNAL_0d218d7c_4_k_cu_a00cf5cb_483114cuda3std6ranges3__45__cpo7advanceE,(_ZN40_INTERNAL_0d218d7c_4_k_cu_a00cf5cb_483114cuda3std3__47nulloptE - _ZN40_INTERNAL_0d218d7c_4_k_cu_a00cf5cb_483114cuda3std6ranges3__45__cpo7advanceE)
_ZN40_INTERNAL_0d218d7c_4_k_cu_a00cf5cb_483114cuda3std6ranges3__45__cpo7advanceE:
	.zero		1
	.type		_ZN40_INTERNAL_0d218d7c_4_k_cu_a00cf5cb_483114cuda3std3__47nulloptE,@object
	.size		_ZN40_INTERNAL_0d218d7c_4_k_cu_a00cf5cb_483114cuda3std3__47nulloptE,(_ZN40_INTERNAL_0d218d7c_4_k_cu_a00cf5cb_483114cuda3std6ranges3__45__cpo8distanceE - _ZN40_INTERNAL_0d218d7c_4_k_cu_a00cf5cb_483114cuda3std3__47nulloptE)
_ZN40_INTERNAL_0d218d7c_4_k_cu_a00cf5cb_483114cuda3std3__47nulloptE:
	.zero		1
	.type		_ZN40_INTERNAL_0d218d7c_4_k_cu_a00cf5cb_483114cuda3std6ranges3__45__cpo8distanceE,@object
	.size		_ZN40_INTERNAL_0d218d7c_4_k_cu_a00cf5cb_483114cuda3std6ranges3__45__cpo8distanceE,(_ZN40_INTERNAL_0d218d7c_4_k_cu_a00cf5cb_483116thrust24THRUST_300001_SM_1000_NS12placeholders3_10E - _ZN40_INTERNAL_0d218d7c_4_k_cu_a00cf5cb_483114cuda3std6ranges3__45__cpo8distanceE)
_ZN40_INTERNAL_0d218d7c_4_k_cu_a00cf5cb_483114cuda3std6ranges3__45__cpo8distanceE:
	.zero		1
	.type		_ZN40_INTERNAL_0d218d7c_4_k_cu_a00cf5cb_483116thrust24THRUST_300001_SM_1000_NS12placeholders3_10E,@object
	.size		_ZN40_INTERNAL_0d218d7c_4_k_cu_a00cf5cb_483116thrust24THRUST_300001_SM_1000_NS12placeholders3_10E,(_ZN40_INTERNAL_0d218d7c_4_k_cu_a00cf5cb_483114cuda3std3__419piecewise_constructE - _ZN40_INTERNAL_0d218d7c_4_k_cu_a00cf5cb_483116thrust24THRUST_300001_SM_1000_NS12placeholders3_10E)
_ZN40_INTERNAL_0d218d7c_4_k_cu_a00cf5cb_483116thrust24THRUST_300001_SM_1000_NS12placeholders3_10E:
	.zero		1
	.type		_ZN40_INTERNAL_0d218d7c_4_k_cu_a00cf5cb_483114cuda3std3__419piecewise_constructE,@object
	.size		_ZN40_INTERNAL_0d218d7c_4_k_cu_a00cf5cb_483114cuda3std3__419piecewise_constructE,(_ZN40_INTERNAL_0d218d7c_4_k_cu_a00cf5cb_483114cuda3std6ranges3__45__cpo5cdataE - _ZN40_INTERNAL_0d218d7c_4_k_cu_a00cf5cb_483114cuda3std3__419piecewise_constructE)
_ZN40_INTERNAL_0d218d7c_4_k_cu_a00cf5cb_483114cuda3std3__419piecewise_constructE:
	.zero		1
	.type		_ZN40_INTERNAL_0d218d7c_4_k_cu_a00cf5cb_483114cuda3std6ranges3__45__cpo5cdataE,@object
	.size		_ZN40_INTERNAL_0d218d7c_4_k_cu_a00cf5cb_483114cuda3std6ranges3__45__cpo5cdataE,(_ZN40_INTERNAL_0d218d7c_4_k_cu_a00cf5cb_483116thrust24THRUST_300001_SM_1000_NS12placeholders2_2E - _ZN40_INTERNAL_0d218d7c_4_k_cu_a00cf5cb_483114cuda3std6ranges3__45__cpo5cdataE)
_ZN40_INTERNAL_0d218d7c_4_k_cu_a00cf5cb_483114cuda3std6ranges3__45__cpo5cdataE:
	.zero		1
	.type		_ZN40_INTERNAL_0d218d7c_4_k_cu_a00cf5cb_483116thrust24THRUST_300001_SM_1000_NS12placeholders2_2E,@object
	.size		_ZN40_INTERNAL_0d218d7c_4_k_cu_a00cf5cb_483116thrust24THRUST_300001_SM_1000_NS12placeholders2_2E,(_ZN40_INTERNAL_0d218d7c_4_k_cu_a00cf5cb_483114cuda3std3__45__cpo3endE - _ZN40_INTERNAL_0d218d7c_4_k_cu_a00cf5cb_483116thrust24THRUST_300001_SM_1000_NS12placeholders2_2E)
_ZN40_INTERNAL_0d218d7c_4_k_cu_a00cf5cb_483116thrust24THRUST_300001_SM_1000_NS12placeholders2_2E:
	.zero		1
	.type		_ZN40_INTERNAL_0d218d7c_4_k_cu_a00cf5cb_483114cuda3std3__45__cpo3endE,@object
	.size		_ZN40_INTERNAL_0d218d7c_4_k_cu_a00cf5cb_483114cuda3std3__45__cpo3endE,(_ZN40_INTERNAL_0d218d7c_4_k_cu_a00cf5cb_483114cuda3std6ranges3__45__cpo3endE - _ZN40_INTERNAL_0d218d7c_4_k_cu_a00cf5cb_483114cuda3std3__45__cpo3endE)
_ZN40_INTERNAL_0d218d7c_4_k_cu_a00cf5cb_483114cuda3std3__45__cpo3endE:
	.zero		1
	.type		_ZN40_INTERNAL_0d218d7c_4_k_cu_a00cf5cb_483114cuda3std6ranges3__45__cpo3endE,@object
	.size		_ZN40_INTERNAL_0d218d7c_4_k_cu_a00cf5cb_483114cuda3std6ranges3__45__cpo3endE,(_ZN40_INTERNAL_0d218d7c_4_k_cu_a00cf5cb_483116thrust24THRUST_300001_SM_1000_NS12placeholders2_6E - _ZN40_INTERNAL_0d218d7c_4_k_cu_a00cf5cb_483114cuda3std6ranges3__45__cpo3endE)
_ZN40_INTERNAL_0d218d7c_4_k_cu_a00cf5cb_483114cuda3std6ranges3__45__cpo3endE:
	.zero		1
	.type		_ZN40_INTERNAL_0d218d7c_4_k_cu_a00cf5cb_483116thrust24THRUST_300001_SM_1000_NS12placeholders2_6E,@object
	.size		_ZN40_INTERNAL_0d218d7c_4_k_cu_a00cf5cb_483116thrust24THRUST_300001_SM_1000_NS12placeholders2_6E,(_ZN40_INTERNAL_0d218d7c_4_k_cu_a00cf5cb_483114cuda3std3__45__cpo4rendE - _ZN40_INTERNAL_0d218d7c_4_k_cu_a00cf5cb_483116thrust24THRUST_300001_SM_1000_NS12placeholders2_6E)
_ZN40_INTERNAL_0d218d7c_4_k_cu_a00cf5cb_483116thrust24THRUST_300001_SM_1000_NS12placeholders2_6E:
	.zero		1
	.type		_ZN40_INTERNAL_0d218d7c_4_k_cu_a00cf5cb_483114cuda3std3__45__cpo4rendE,@object
	.size		_ZN40_INTERNAL_0d218d7c_4_k_cu_a00cf5cb_483114cuda3std3__45__cpo4rendE,(_ZN40_INTERNAL_0d218d7c_4_k_cu_a00cf5cb_483114cuda3std6ranges3__45__cpo9iter_swapE - _ZN40_INTERNAL_0d218d7c_4_k_cu_a00cf5cb_483114cuda3std3__45__cpo4rendE)
_ZN40_INTERNAL_0d218d7c_4_k_cu_a00cf5cb_483114cuda3std3__45__cpo4rendE:
	.zero		1
	.type		_ZN40_INTERNAL_0d218d7c_4_k_cu_a00cf5cb_483114cuda3std6ranges3__45__cpo9iter_swapE,@object
	.size		_ZN40_INTERNAL_0d218d7c_4_k_cu_a00cf5cb_483114cuda3std6ranges3__45__cpo9iter_swapE,(_ZN40_INTERNAL_0d218d7c_4_k_cu_a00cf5cb_483114cuda3std3__48unexpectE - _ZN40_INTERNAL_0d218d7c_4_k_cu_a00cf5cb_483114cuda3std6ranges3__45__cpo9iter_swapE)
_ZN40_INTERNAL_0d218d7c_4_k_cu_a00cf5cb_483114cuda3std6ranges3__45__cpo9iter_swapE:
	.zero		1
	.type		_ZN40_INTERNAL_0d218d7c_4_k_cu_a00cf5cb_483114cuda3std3__48unexpectE,@object
	.size		_ZN40_INTERNAL_0d218d7c_4_k_cu_a00cf5cb_483114cuda3std3__48unexpectE,(_ZN40_INTERNAL_0d218d7c_4_k_cu_a00cf5cb_483116thrust24THRUST_300001_SM_1000_NS8cuda_cub3parE - _ZN40_INTERNAL_0d218d7c_4_k_cu_a00cf5cb_483114cuda3std3__48unexpectE)
_ZN40_INTERNAL_0d218d7c_4_k_cu_a00cf5cb_483114cuda3std3__48unexpectE:
	.zero		1
	.type		_ZN40_INTERNAL_0d218d7c_4_k_cu_a00cf5cb_483116thrust24THRUST_300001_SM_1000_NS8cuda_cub3parE,@object
	.size		_ZN40_INTERNAL_0d218d7c_4_k_cu_a00cf5cb_483116thrust24THRUST_300001_SM_1000_NS8cuda_cub3parE,(_ZN40_INTERNAL_0d218d7c_4_k_cu_a00cf5cb_483116thrust24THRUST_300001_SM_1000_NS12placeholders2_4E - _ZN40_INTERNAL_0d218d7c_4_k_cu_a00cf5cb_483116thrust24THRUST_300001_SM_1000_NS8cuda_cub3parE)
_ZN40_INTERNAL_0d218d7c_4_k_cu_a00cf5cb_483116thrust24THRUST_300001_SM_1000_NS8cuda_cub3parE:
	.zero		1
	.type		_ZN40_INTERNAL_0d218d7c_4_k_cu_a00cf5cb_483116thrust24THRUST_300001_SM_1000_NS12placeholders2_4E,@object
	.size		_ZN40_INTERNAL_0d218d7c_4_k_cu_a00cf5cb_483116thrust24THRUST_300001_SM_1000_NS12placeholders2_4E,(_ZN40_INTERNAL_0d218d7c_4_k_cu_a00cf5cb_483114cuda3std3__45__cpo4cendE - _ZN40_INTERNAL_0d218d7c_4_k_cu_a00cf5cb_483116thrust24THRUST_300001_SM_1000_NS12placeholders2_4E)
_ZN40_INTERNAL_0d218d7c_4_k_cu_a00cf5cb_483116thrust24THRUST_300001_SM_1000_NS12placeholders2_4E:
	.zero		1
	.type		_ZN40_INTERNAL_0d218d7c_4_k_cu_a00cf5cb_483114cuda3std3__45__cpo4cendE,@object
	.size		_ZN40_INTERNAL_0d218d7c_4_k_cu_a00cf5cb_483114cuda3std3__45__cpo4cendE,(_ZN40_INTERNAL_0d218d7c_4_k_cu_a00cf5cb_483114cuda3std6ranges3__45__cpo4cendE - _ZN40_INTERNAL_0d218d7c_4_k_cu_a00cf5cb_483114cuda3std3__45__cpo4cendE)
_ZN40_INTERNAL_0d218d7c_4_k_cu_a00cf5cb_483114cuda3std3__45__cpo4cendE:
	.zero		1
	.type		_ZN40_INTERNAL_0d218d7c_4_k_cu_a00cf5cb_483114cuda3std6ranges3__45__cpo4cendE,@object
	.size		_ZN40_INTERNAL_0d218d7c_4_k_cu_a00cf5cb_483114cuda3std6ranges3__45__cpo4cendE,(_ZN40_INTERNAL_0d218d7c_4_k_cu_a00cf5cb_483114cuda3std3__420unreachable_sentinelE - _ZN40_INTERNAL_0d218d7c_4_k_cu_a00cf5cb_483114cuda3std6ranges3__45__cpo4cendE)
_ZN40_INTERNAL_0d218d7c_4_k_cu_a00cf5cb_483114cuda3std6ranges3__45__cpo4cendE:
	.zero		1
	.type		_ZN40_INTERNAL_0d218d7c_4_k_cu_a00cf5cb_483114cuda3std3__420unreachable_sentinelE,@object
	.size		_ZN40_INTERNAL_0d218d7c_4_k_cu_a00cf5cb_483114cuda3std3__420unreachable_sentinelE,(_ZN40_INTERNAL_0d218d7c_4_k_cu_a00cf5cb_483114cuda3std6ranges3__45__cpo5ssizeE - _ZN40_INTERNAL_0d218d7c_4_k_cu_a00cf5cb_483114cuda3std3__420unreachable_sentinelE)
_ZN40_INTERNAL_0d218d7c_4_k_cu_a00cf5cb_483114cuda3std3__420unreachable_sentinelE:
	.zero		1
	.type		_ZN40_INTERNAL_0d218d7c_4_k_cu_a00cf5cb_483114cuda3std6ranges3__45__cpo5ssizeE,@object
	.size		_ZN40_INTERNAL_0d218d7c_4_k_cu_a00cf5cb_483114cuda3std6ranges3__45__cpo5ssizeE,(_ZN40_INTERNAL_0d218d7c_4_k_cu_a00cf5cb_483116thrust24THRUST_300001_SM_1000_NS12placeholders2_8E - _ZN40_INTERNAL_0d218d7c_4_k_cu_a00cf5cb_483114cuda3std6ranges3__45__cpo5ssizeE)
_ZN40_INTERNAL_0d218d7c_4_k_cu_a00cf5cb_483114cuda3std6ranges3__45__cpo5ssizeE:
	.zero		1
	.type		_ZN40_INTERNAL_0d218d7c_4_k_cu_a00cf5cb_483116thrust24THRUST_300001_SM_1000_NS12placeholders2_8E,@object
	.size		_ZN40_INTERNAL_0d218d7c_4_k_cu_a00cf5cb_483116thrust24THRUST_300001_SM_1000_NS12placeholders2_8E,(_ZN40_INTERNAL_0d218d7c_4_k_cu_a00cf5cb_483114cuda3std3__45__cpo5crendE - _ZN40_INTERNAL_0d218d7c_4_k_cu_a00cf5cb_483116thrust24THRUST_300001_SM_1000_NS12placeholders2_8E)
_ZN40_INTERNAL_0d218d7c_4_k_cu_a00cf5cb_483116thrust24THRUST_300001_SM_1000_NS12placeholders2_8E:
	.zero		1
	.type		_ZN40_INTERNAL_0d218d7c_4_k_cu_a00cf5cb_483114cuda3std3__45__cpo5crendE,@object
	.size		_ZN40_INTERNAL_0d218d7c_4_k_cu_a00cf5cb_483114cuda3std3__45__cpo5crendE,(_ZN40_INTERNAL_0d218d7c_4_k_cu_a00cf5cb_483114cuda3std6ranges3__45__cpo4prevE - _ZN40_INTERNAL_0d218d7c_4_k_cu_a00cf5cb_483114cuda3std3__45__cpo5crendE)
_ZN40_INTERNAL_0d218d7c_4_k_cu_a00cf5cb_483114cuda3std3__45__cpo5crendE:
	.zero		1
	.type		_ZN40_INTERNAL_0d218d7c_4_k_cu_a00cf5cb_483114cuda3std6ranges3__45__cpo4prevE,@object
	.size		_ZN40_INTERNAL_0d218d7c_4_k_cu_a00cf5cb_483114cuda3std6ranges3__45__cpo4prevE,(_ZN40_INTERNAL_0d218d7c_4_k_cu_a00cf5cb_483114cuda3std6ranges3__45__cpo9iter_moveE - _ZN40_INTERNAL_0d218d7c_4_k_cu_a00cf5cb_483114cuda3std6ranges3__45__cpo4prevE)
_ZN40_INTERNAL_0d218d7c_4_k_cu_a00cf5cb_483114cuda3std6ranges3__45__cpo4prevE:
	.zero		1
	.type		_ZN40_INTERNAL_0d218d7c_4_k_cu_a00cf5cb_483114cuda3std6ranges3__45__cpo9iter_moveE,@object
	.size		_ZN40_INTERNAL_0d218d7c_4_k_cu_a00cf5cb_483114cuda3std6ranges3__45__cpo9iter_moveE,(_ZN40_INTERNAL_0d218d7c_4_k_cu_a00cf5cb_483116thrust24THRUST_300001_SM_1000_NS6system6detail10sequential3seqE - _ZN40_INTERNAL_0d218d7c_4_k_cu_a00cf5cb_483114cuda3std6ranges3__45__cpo9iter_moveE)
_ZN40_INTERNAL_0d218d7c_4_k_cu_a00cf5cb_483114cuda3std6ranges3__45__cpo9iter_moveE:
	.zero		1
	.type		_ZN40_INTERNAL_0d218d7c_4_k_cu_a00cf5cb_483116thrust24THRUST_300001_SM_1000_NS6system6detail10sequential3seqE,@object
	.size		_ZN40_INTERNAL_0d218d7c_4_k_cu_a00cf5cb_483116thrust24THRUST_300001_SM_1000_NS6system6detail10sequential3seqE,(.L_31 - _ZN40_INTERNAL_0d218d7c_4_k_cu_a00cf5cb_483116thrust24THRUST_300001_SM_1000_NS6system6detail10sequential3seqE)
_ZN40_INTERNAL_0d218d7c_4_k_cu_a00cf5cb_483116thrust24THRUST_300001_SM_1000_NS6system6detail10sequential3seqE:
	.zero		1
.L_31:


//--------------------- .nv.constant0._ZN3cub18CUB_300001_SM_10006detail11EmptyKernelIvEEvv --------------------------
	.section	.nv.constant0._ZN3cub18CUB_300001_SM_10006detail11EmptyKernelIvEEvv,"a",@progbits
	.sectionflags	@""
	.align	4
.nv.constant0._ZN3cub18CUB_300001_SM_10006detail11EmptyKernelIvEEvv:
	.zero		896


//--------------------- SYMBOLS --------------------------

	.type		.nv.reservedSmem.offset0,@object
	.size		.nv.reservedSmem.offset0,0x4
